	.headerflags	@"EF_CUDA_TEXMODE_UNIFIED EF_CUDA_64BIT_ADDRESS EF_CUDA_ACCELERATORS EF_CUDA_SM90 EF_CUDA_VIRTUAL_SM(EF_CUDA_SM90)"
	.elftype	@"ET_EXEC"


//--------------------- .nv.info                  --------------------------
	.section	.nv.info,"",@"SHT_CUDA_INFO"
	.align	4


	//----- nvinfo : EIATTR_REGCOUNT
	.align		4
        /*0000*/ 	.byte	0x04, 0x2f
        /*0002*/ 	.short	(.L_1 - .L_0)
	.align		4
.L_0:
        /*0004*/ 	.word	index@(triton_poi_fused_add_native_layer_norm_9)
        /*0008*/ 	.word	0x00000010


	//----- nvinfo : EIATTR_MIN_STACK_SIZE
	.align		4
.L_1:
        /*000c*/ 	.byte	0x04, 0x12
        /*000e*/ 	.short	(.L_3 - .L_2)
	.align		4
.L_2:
        /*0010*/ 	.word	index@(triton_poi_fused_add_native_layer_norm_9)
        /*0014*/ 	.word	0x00000000


	//----- nvinfo : EIATTR_FRAME_SIZE
	.align		4
.L_3:
        /*0018*/ 	.byte	0x04, 0x11
        /*001a*/ 	.short	(.L_5 - .L_4)
	.align		4
.L_4:
        /*001c*/ 	.word	index@(triton_poi_fused_add_native_layer_norm_9)
        /*0020*/ 	.word	0x00000000


	//----- nvinfo : EIATTR_MIN_STACK_SIZE
	.align		4
.L_5:
        /*0024*/ 	.byte	0x04, 0x12
        /*0026*/ 	.short	(.L_7 - .L_6)
	.align		4
.L_6:
        /*0028*/ 	.word	index@(triton_poi_fused_add_native_layer_norm_9)
        /*002c*/ 	.word	0x00000000
.L_7:


//--------------------- .nv.info.triton_poi_fused_add_native_layer_norm_9 --------------------------
	.section	.nv.info.triton_poi_fused_add_native_layer_norm_9,"",@"SHT_CUDA_INFO"
	.sectionflags	@""
	.align	4


	//----- nvinfo : EIATTR_CUDA_API_VERSION
	.align		4
        /*0000*/ 	.byte	0x04, 0x37
        /*0002*/ 	.short	(.L_9 - .L_8)
.L_8:
        /*0004*/ 	.word	0x0000007c


	//----- nvinfo : EIATTR_KPARAM_INFO
	.align		4
.L_9:
        /*0008*/ 	.byte	0x04, 0x17
        /*000a*/ 	.short	(.L_11 - .L_10)
.L_10:
        /*000c*/ 	.word	0x00000000
        /*0010*/ 	.short	0x0004
        /*0012*/ 	.short	0x001c
        /*0014*/ 	.byte	0x00, 0xf0, 0x11, 0x00


	//----- nvinfo : EIATTR_KPARAM_INFO
	.align		4
.L_11:
        /*0018*/ 	.byte	0x04, 0x17
        /*001a*/ 	.short	(.L_13 - .L_12)
.L_12:
        /*001c*/ 	.word	0x00000000
        /*0020*/ 	.short	0x0003
        /*0022*/ 	.short	0x0018
        /*0024*/ 	.byte	0x00, 0xf0, 0x11, 0x00


	//----- nvinfo : EIATTR_KPARAM_INFO
	.align		4
.L_13:
        /*0028*/ 	.byte	0x04, 0x17
        /*002a*/ 	.short	(.L_15 - .L_14)
.L_14:
        /*002c*/ 	.word	0x00000000
        /*0030*/ 	.short	0x0002
        /*0032*/ 	.short	0x0010
        /*0034*/ 	.byte	0x00, 0xf4, 0x21, 0x00


	//----- nvinfo : EIATTR_KPARAM_INFO
	.align		4
.L_15:
        /*0038*/ 	.byte	0x04, 0x17
        /*003a*/ 	.short	(.L_17 - .L_16)
.L_16:
        /*003c*/ 	.word	0x00000000
        /*0040*/ 	.short	0x0001
        /*0042*/ 	.short	0x0008
        /*0044*/ 	.byte	0x00, 0xf4, 0x21, 0x00


	//----- nvinfo : EIATTR_KPARAM_INFO
	.align		4
.L_17:
        /*0048*/ 	.byte	0x04, 0x17
        /*004a*/ 	.short	(.L_19 - .L_18)
.L_18:
        /*004c*/ 	.word	0x00000000
        /*0050*/ 	.short	0x0000
        /*0052*/ 	.short	0x0000
        /*0054*/ 	.byte	0x00, 0xf4, 0x21, 0x00


	//----- nvinfo : EIATTR_SPARSE_MMA_MASK
	.align		4
.L_19:
        /*0058*/ 	.byte	0x03, 0x50
        /*005a*/ 	.short	0x0000


	//----- nvinfo : EIATTR_MAXREG_COUNT
	.align		4
        /*005c*/ 	.byte	0x03, 0x1b
        /*005e*/ 	.short	0x00ff


	//----- nvinfo : EIATTR_EXIT_INSTR_OFFSETS
	.align		4
        /*0060*/ 	.byte	0x04, 0x1c
        /*0062*/ 	.short	(.L_21 - .L_20)


	//   ....[0]....
.L_20:
        /*0064*/ 	.word	0x00000390


	//   ....[1]....
        /*0068*/ 	.word	0x000003b0


	//----- nvinfo : EIATTR_REQNTID
	.align		4
.L_21:
        /*006c*/ 	.byte	0x04, 0x10
        /*006e*/ 	.short	(.L_23 - .L_22)
.L_22:
        /*0070*/ 	.word	0x00000020
        /*0074*/ 	.word	0x00000001
        /*0078*/ 	.word	0x00000001


	//----- nvinfo : EIATTR_CBANK_PARAM_SIZE
	.align		4
.L_23:
        /*007c*/ 	.byte	0x03, 0x19
        /*007e*/ 	.short	0x0020


	//----- nvinfo : EIATTR_PARAM_CBANK
	.align		4
        /*0080*/ 	.byte	0x04, 0x0a
        /*0082*/ 	.short	(.L_25 - .L_24)
	.align		4
.L_24:
        /*0084*/ 	.word	index@(.nv.constant0.triton_poi_fused_add_native_layer_norm_9)
        /*0088*/ 	.short	0x0210
        /*008a*/ 	.short	0x0020


	//----- nvinfo : EIATTR_SW_WAR
	.align		4
.L_25:
        /*008c*/ 	.byte	0x04, 0x36
        /*008e*/ 	.short	(.L_27 - .L_26)
.L_26:
        /*0090*/ 	.word	0x00000008
.L_27:


//--------------------- .nv.callgraph             --------------------------
	.section	.nv.callgraph,"",@"SHT_CUDA_CALLGRAPH"
	.align	4
	.sectionentsize	8
	.align		4
        /*0000*/ 	.word	0x00000000
	.align		4
        /*0004*/ 	.word	0xffffffff
	.align		4
        /*0008*/ 	.word	0x00000000
	.align		4
        /*000c*/ 	.word	0xfffffffe
	.align		4
        /*0010*/ 	.word	0x00000000
	.align		4
        /*0014*/ 	.word	0xfffffffd
	.align		4
        /*0018*/ 	.word	0x00000000
	.align		4
        /*001c*/ 	.word	0xfffffffc


//--------------------- .text.triton_poi_fused_add_native_layer_norm_9 --------------------------
	.section	.text.triton_poi_fused_add_native_layer_norm_9,"ax",@progbits
	.sectionflags	@"SHF_BARRIERS=1"
	.align	128
        .global         triton_poi_fused_add_native_layer_norm_9
        .type           triton_poi_fused_add_native_layer_norm_9,@function
        .size           triton_poi_fused_add_native_layer_norm_9,(.L_x_1 - triton_poi_fused_add_native_layer_norm_9)
        .other          triton_poi_fused_add_native_layer_norm_9,@"STO_CUDA_ENTRY STV_DEFAULT"
triton_poi_fused_add_native_layer_norm_9:
.text.triton_poi_fused_add_native_layer_norm_9:
[----:B------:R-:W0:Y:S02]  /*0000*/  LDC R1, c[0x0][0x28] ;  /* 0x00000a00ff017b82 */ /* 0x000e240000000800 */
[----:B------:R-:W1:Y:S01]  /*0010*/  S2R R0, SR_CTAID.Y ;  /* 0x0000000000007919 */ /* 0x000e620000002600 */
[----:B------:R-:W2:Y:S01]  /*0020*/  LDC.64 R2, c[0x0][0x218] ;  /* 0x00008600ff027b82 */ /* 0x000ea20000000a00 */
[----:B------:R-:W-:Y:S01]  /*0030*/  ULDC.64 UR6, c[0x0][0x208] ;  /* 0x0000820000067ab9 */ /* 0x000fe20000000a00 */
[----:B------:R-:W3:Y:S01]  /*0040*/  S2R R13, SR_TID.X ;  /* 0x00000000000d7919 */ /* 0x000ee20000002100 */
[----:B------:R-:W4:Y:S01]  /*0050*/  S2R R8, SR_CTAID.X ;  /* 0x0000000000087919 */ /* 0x000f220000002500 */
[----:B-1----:R-:W-:Y:S01]  /*0060*/  IMAD.SHL.U32 R0, R0, 0x8, RZ ;  /* 0x0000000800007824 */ /* 0x002fe200078e00ff */
[----:B---3--:R-:W-:-:S04]  /*0070*/  SHF.R.U32.HI R11, RZ, 0x3, R13 ;  /* 0x00000003ff0b7819 */ /* 0x008fc8000001160d */
[----:B------:R-:W-:Y:S01]  /*0080*/  LOP3.LUT R4, R0, 0x7, R13, 0xf8, !PT ;  /* 0x0000000700047812 */ /* 0x000fe200078ef80d */
[----:B----4-:R-:W-:Y:S01]  /*0090*/  IMAD.SHL.U32 R8, R8, 0x4, RZ ;  /* 0x0000000408087824 */ /* 0x010fe200078e00ff */
[----:B------:R-:W-:Y:S02]  /*00a0*/  SGXT.U32 R11, R11, 0x2 ;  /* 0x000000020b0b781a */ /* 0x000fe40000000000 */
[----:B------:R-:W-:-:S04]  /*00b0*/  SHF.R.S32.HI R5, RZ, 0x1f, R4 ;  /* 0x0000001fff057819 */ /* 0x000fc80000011404 */
[----:B------:R-:W-:Y:S02]  /*00c0*/  LEA.HI R6, R5, R4, RZ, 0x2 ;  /* 0x0000000405067211 */ /* 0x000fe400078f10ff */
[----:B------:R-:W-:Y:S02]  /*00d0*/  LOP3.LUT R5, R8, R11, RZ, 0xfc, !PT ;  /* 0x0000000b08057212 */ /* 0x000fe400078efcff */
[C---:B------:R-:W-:Y:S01]  /*00e0*/  LOP3.LUT R7, R6.reuse, 0xfffffffc, RZ, 0xc0, !PT ;  /* 0xfffffffc06077812 */ /* 0x040fe200078ec0ff */
[----:B------:R-:W-:Y:S01]  /*00f0*/  IMAD.SHL.U32 R6, R6, 0x4, RZ ;  /* 0x0000000406067824 */ /* 0x000fe200078e00ff */
[----:B------:R-:W-:-:S03]  /*0100*/  ISETP.GE.AND P0, PT, R5, 0x4, PT ;  /* 0x000000040500780c */ /* 0x000fc60003f06270 */
[C---:B------:R-:W-:Y:S01]  /*0110*/  IMAD.IADD R10, R4.reuse, 0x1, -R7 ;  /* 0x00000001040a7824 */ /* 0x040fe200078e0a07 */
[----:B------:R-:W-:-:S03]  /*0120*/  ISETP.LT.AND P0, PT, R4, 0x10, !P0 ;  /* 0x000000100400780c */ /* 0x000fc60004701270 */
[----:B------:R-:W-:Y:S01]  /*0130*/  IMAD R10, R5, 0x4, R10 ;  /* 0x00000004050a7824 */ /* 0x000fe200078e020a */
[----:B------:R-:W-:Y:S01]  /*0140*/  LOP3.LUT R5, R6, 0xfffffff0, RZ, 0xc0, !PT ;  /* 0xfffffff006057812 */ /* 0x000fe200078ec0ff */
[----:B------:R-:W1:Y:S04]  /*0150*/  S2UR UR5, SR_CgaCtaId ;  /* 0x00000000000579c3 */ /* 0x000e680000008800 */
[----:B------:R-:W-:Y:S02]  /*0160*/  IMAD.IADD R5, R10, 0x1, R5 ;  /* 0x000000010a057824 */ /* 0x000fe400078e0205 */
[----:B------:R-:W-:Y:S02]  /*0170*/  IMAD.MOV.U32 R10, RZ, RZ, RZ ;  /* 0x000000ffff0a7224 */ /* 0x000fe400078e00ff */
[----:B--2---:R-:W-:Y:S01]  /*0180*/  IMAD.WIDE R2, R5, 0x4, R2 ;  /* 0x0000000405027825 */ /* 0x004fe200078e0202 */
[----:B------:R-:W-:Y:S01]  /*0190*/  UMOV UR4, 0x400 ;  /* 0x0000040000047882 */ /* 0x000fe20000000000 */
[----:B------:R-:W2:Y:S03]  /*01a0*/  LDC.64 R4, c[0x0][0x220] ;  /* 0x00008800ff047b82 */ /* 0x000ea60000000a00 */
[----:B------:R3:W4:Y:S01]  /*01b0*/  @P0 LDG.E.EL R10, desc[UR6][R2.64] ;  /* 0x00000006020a0981 */ /* 0x000722000c2e1900 */
[----:B------:R-:W-:Y:S01]  /*01c0*/  IMAD.SHL.U32 R12, R13, 0x4, RZ ;  /* 0x000000040d0c7824 */ /* 0x000fe200078e00ff */
[----:B------:R-:W-:-:S02]  /*01d0*/  SHF.R.U32.HI R9, RZ, 0x2, R13 ;  /* 0x00000002ff097819 */ /* 0x000fc4000001160d */
[----:B------:R-:W-:Y:S01]  /*01e0*/  LOP3.LUT R8, R8, 0x3, R13, 0xf8, !PT ;  /* 0x0000000308087812 */ /* 0x000fe200078ef80d */
[----:B------:R-:W5:Y:S01]  /*01f0*/  LDC.64 R6, c[0x0][0x210] ;  /* 0x00008400ff067b82 */ /* 0x000f620000000a00 */
[----:B------:R-:W-:Y:S02]  /*0200*/  LOP3.LUT R12, R12, 0x1c, RZ, 0xc0, !PT ;  /* 0x0000001c0c0c7812 */ /* 0x000fe400078ec0ff */
[----:B------:R-:W-:Y:S02]  /*0210*/  SGXT.U32 R9, R9, 0x3 ;  /* 0x000000030909781a */ /* 0x000fe40000000000 */
[----:B------:R-:W-:Y:S01]  /*0220*/  LOP3.LUT R11, R12, R11, RZ, 0xfc, !PT ;  /* 0x0000000b0c0b7212 */ /* 0x000fe200078efcff */
[----:B-1----:R-:W-:Y:S01]  /*0230*/  UPRMT UR4, UR5, 0x654, UR4 ;  /* 0x0000065405047896 */ /* 0x002fe20008000004 */
[----:B------:R-:W-:Y:S02]  /*0240*/  LOP3.LUT R9, R0, R9, RZ, 0xfc, !PT ;  /* 0x0000000900097212 */ /* 0x000fe400078efcff */
[----:B------:R-:W-:-:S03]  /*0250*/  ISETP.GE.AND P1, PT, R8, 0x4, PT ;  /* 0x000000040800780c */ /* 0x000fc60003f26270 */
[----:B------:R-:W-:Y:S01]  /*0260*/  VIADD R12, R12, UR4 ;  /* 0x000000040c0c7c36 */ /* 0x000fe20008000000 */
[C---:B------:R-:W-:Y:S01]  /*0270*/  ISETP.LT.AND P0, PT, R9.reuse, 0x10, !P1 ;  /* 0x000000100900780c */ /* 0x040fe20004f01270 */
[----:B---3--:R-:W-:Y:S02]  /*0280*/  IMAD R3, R9, 0x4, R8 ;  /* 0x0000000409037824 */ /* 0x008fe400078e0208 */
[----:B------:R-:W-:Y:S02]  /*0290*/  IMAD R11, R11, 0x4, R12 ;  /* 0x000000040b0b7824 */ /* 0x000fe400078e020c */
[----:B--2---:R-:W-:Y:S01]  /*02a0*/  IMAD.WIDE R4, R8, 0x4, R4 ;  /* 0x0000000408047825 */ /* 0x004fe200078e0204 */
[----:B------:R-:W-:-:S03]  /*02b0*/  CS2R R8, SRZ ;  /* 0x0000000000087805 */ /* 0x000fc6000001ff00 */
[----:B-----5:R-:W-:Y:S01]  /*02c0*/  IMAD.WIDE R2, R3, 0x4, R6 ;  /* 0x0000000403027825 */ /* 0x020fe200078e0206 */
[----:B----4-:R-:W-:Y:S01]  /*02d0*/  STS [R11], R10 ;  /* 0x0000000a0b007388 */ /* 0x010fe20000000800 */
[----:B------:R-:W-:Y:S06]  /*02e0*/  BAR.SYNC.DEFER_BLOCKING 0x0 ;  /* 0x0000000000007b1d */ /* 0x000fec0000010000 */
[----:B------:R-:W2:Y:S04]  /*02f0*/  @!P1 LDG.E.EL R9, desc[UR6][R4.64] ;  /* 0x0000000604099981 */ /* 0x000ea8000c2e1900 */
[----:B------:R-:W2:Y:S01]  /*0300*/  @P0 LDG.E.EL R8, desc[UR6][R2.64] ;  /* 0x0000000602080981 */ /* 0x000ea2000c2e1900 */
[----:B------:R-:W-:-:S02]  /*0310*/  LOP3.LUT R6, R13, 0x1c, RZ, 0xc0, !PT ;  /* 0x0000001c0d067812 */ /* 0x000fc400078ec0ff */
[----:B------:R-:W-:-:S03]  /*0320*/  LOP3.LUT R0, R13, 0x1f, RZ, 0xc0, !PT ;  /* 0x0000001f0d007812 */ /* 0x000fc600078ec0ff */
[----:B------:R-:W-:-:S04]  /*0330*/  VIADD R7, R6, UR4 ;  /* 0x0000000406077c36 */ /* 0x000fc80008000000 */
[----:B------:R-:W-:-:S06]  /*0340*/  IMAD R0, R0, 0x4, R7 ;  /* 0x0000000400007824 */ /* 0x000fcc00078e0207 */
[----:B------:R-:W1:Y:S01]  /*0350*/  LDS R0, [R0] ;  /* 0x0000000000007984 */ /* 0x000e620000000800 */
[----:B------:R-:W-:Y:S01]  /*0360*/  BAR.SYNC.DEFER_BLOCKING 0x0 ;  /* 0x0000000000007b1d */ /* 0x000fe20000010000 */
[----:B--2---:R-:W-:-:S04]  /*0370*/  FADD R9, R9, R8 ;  /* 0x0000000809097221 */ /* 0x004fc80000000000 */
[----:B-1----:R-:W-:Y:S01]  /*0380*/  FADD R9, R0, R9 ;  /* 0x0000000900097221 */ /* 0x002fe20000000000 */
[----:B------:R-:W-:Y:S06]  /*0390*/  @!P0 EXIT ;  /* 0x000000000000894d */ /* 0x000fec0003800000 */
[----:B------:R-:W-:Y:S01]  /*03a0*/  STG.E desc[UR6][R2.64], R9 ;  /* 0x0000000902007986 */ /* 0x000fe2000c101906 */
[----:B------:R-:W-:Y:S05]  /*03b0*/  EXIT ;  /* 0x000000000000794d */ /* 0x000fea0003800000 */
.L_x_0:
[----:B------:R-:W-:-:S00]  /*03c0*/  BRA `(.L_x_0) ;  /* 0xfffffffc00fc7947 */ /* 0x000fc0000383ffff */
[----:B------:R-:W-:-:S00]  /*03d0*/  NOP ;  /* 0x0000000000007918 */ /* 0x000fc00000000000 */
        /* <DEDUP_REMOVED lines=10> */
.L_x_1:


//--------------------- .nv.shared.triton_poi_fused_add_native_layer_norm_9 --------------------------
	.section	.nv.shared.triton_poi_fused_add_native_layer_norm_9,"aw",@nobits
	.sectionflags	@""
	.align	16
	.zero		1024


//--------------------- .nv.constant0.triton_poi_fused_add_native_layer_norm_9 --------------------------
	.section	.nv.constant0.triton_poi_fused_add_native_layer_norm_9,"a",@progbits
	.sectionflags	@""
	.align	4
.nv.constant0.triton_poi_fused_add_native_layer_norm_9:
	.zero		560
